//
// Generated by NVIDIA NVVM Compiler
//
// Compiler Build ID: CL-36424714
// Cuda compilation tools, release 13.0, V13.0.88
// Based on NVVM 20.0.0
//

.version 9.0
.target sm_100
.address_size 64

	// .globl	_Z13CUDA_MAT_MULTIiEvPT_S1_S1_iiiiii

.visible .entry _Z13CUDA_MAT_MULTIiEvPT_S1_S1_iiiiii(
	.param .u64 .ptr .align 1 _Z13CUDA_MAT_MULTIiEvPT_S1_S1_iiiiii_param_0,
	.param .u64 .ptr .align 1 _Z13CUDA_MAT_MULTIiEvPT_S1_S1_iiiiii_param_1,
	.param .u64 .ptr .align 1 _Z13CUDA_MAT_MULTIiEvPT_S1_S1_iiiiii_param_2,
	.param .u32 _Z13CUDA_MAT_MULTIiEvPT_S1_S1_iiiiii_param_3,
	.param .u32 _Z13CUDA_MAT_MULTIiEvPT_S1_S1_iiiiii_param_4,
	.param .u32 _Z13CUDA_MAT_MULTIiEvPT_S1_S1_iiiiii_param_5,
	.param .u32 _Z13CUDA_MAT_MULTIiEvPT_S1_S1_iiiiii_param_6,
	.param .u32 _Z13CUDA_MAT_MULTIiEvPT_S1_S1_iiiiii_param_7,
	.param .u32 _Z13CUDA_MAT_MULTIiEvPT_S1_S1_iiiiii_param_8
)
{
	.reg .pred 	%p<44>;
	.reg .b32 	%r<90>;
	.reg .b32 	%f<35>;
	.reg .b64 	%rd<30>;

	ld.param.u64 	%rd7, [_Z13CUDA_MAT_MULTIiEvPT_S1_S1_iiiiii_param_0];
	ld.param.u64 	%rd8, [_Z13CUDA_MAT_MULTIiEvPT_S1_S1_iiiiii_param_1];
	ld.param.u32 	%r41, [_Z13CUDA_MAT_MULTIiEvPT_S1_S1_iiiiii_param_3];
	ld.param.u32 	%r42, [_Z13CUDA_MAT_MULTIiEvPT_S1_S1_iiiiii_param_4];
	ld.param.u32 	%r43, [_Z13CUDA_MAT_MULTIiEvPT_S1_S1_iiiiii_param_5];
	ld.param.u32 	%r44, [_Z13CUDA_MAT_MULTIiEvPT_S1_S1_iiiiii_param_6];
	ld.param.u32 	%r46, [_Z13CUDA_MAT_MULTIiEvPT_S1_S1_iiiiii_param_8];
	cvta.to.global.u64 	%rd1, %rd8;
	cvta.to.global.u64 	%rd2, %rd7;
	mov.u32 	%r1, %ctaid.y;
	mov.u32 	%r2, %tid.y;
	add.s32 	%r3, %r1, %r2;
	mov.u32 	%r4, %ctaid.x;
	mov.u32 	%r5, %tid.x;
	add.s32 	%r6, %r4, %r5;
	add.s32 	%r7, %r42, -1;
	setp.lt.s32 	%p1, %r42, 2;
	mov.f32 	%f26, 0f00000000;
	@%p1 bra 	$L__BB0_17;
	mul.lo.s32 	%r8, %r42, %r3;
	add.s32 	%r48, %r42, -2;
	and.b32  	%r9, %r7, 3;
	setp.lt.u32 	%p2, %r48, 3;
	mov.f32 	%f26, 0f00000000;
	mov.b32 	%r89, 0;
	@%p2 bra 	$L__BB0_12;
	and.b32  	%r89, %r7, -4;
	mad.lo.s32 	%r83, %r44, 3, %r6;
	shl.b32 	%r50, %r44, 1;
	add.s32 	%r82, %r6, %r50;
	mul.wide.u32 	%rd9, %r8, 4;
	add.s64 	%rd10, %rd9, %rd2;
	add.s64 	%rd29, %rd10, 12;
	add.s32 	%r81, %r6, %r44;
	mov.f32 	%f26, 0f00000000;
	mov.b32 	%r84, 0;
	mov.u32 	%r79, %r8;
	mov.u32 	%r80, %r6;
$L__BB0_3:
	setp.ge.s32 	%p3, %r6, %r44;
	setp.ge.s32 	%p4, %r3, %r41;
	setp.ge.s32 	%p5, %r84, %r42;
	or.pred  	%p6, %p5, %p4;
	setp.ge.s32 	%p7, %r84, %r43;
	or.pred  	%p8, %p7, %p6;
	or.pred  	%p9, %p8, %p3;
	@%p9 bra 	$L__BB0_5;
	mul.wide.u32 	%rd11, %r79, 4;
	add.s64 	%rd12, %rd2, %rd11;
	ld.global.u32 	%r52, [%rd12];
	mul.wide.s32 	%rd13, %r80, 4;
	add.s64 	%rd14, %rd1, %rd13;
	ld.global.u32 	%r53, [%rd14];
	mul.lo.s32 	%r54, %r53, %r52;
	cvt.rn.f32.s32 	%f20, %r54;
	add.f32 	%f26, %f26, %f20;
$L__BB0_5:
	add.s32 	%r20, %r84, 1;
	setp.ge.s32 	%p12, %r20, %r42;
	or.pred  	%p13, %p12, %p4;
	setp.ge.s32 	%p14, %r20, %r43;
	or.pred  	%p15, %p14, %p13;
	or.pred  	%p16, %p15, %p3;
	@%p16 bra 	$L__BB0_7;
	ld.global.u32 	%r56, [%rd29+-8];
	mul.wide.s32 	%rd15, %r81, 4;
	add.s64 	%rd16, %rd1, %rd15;
	ld.global.u32 	%r57, [%rd16];
	mul.lo.s32 	%r58, %r57, %r56;
	cvt.rn.f32.s32 	%f21, %r58;
	add.f32 	%f26, %f26, %f21;
$L__BB0_7:
	add.s32 	%r21, %r20, 1;
	setp.ge.s32 	%p19, %r21, %r42;
	or.pred  	%p20, %p19, %p4;
	setp.ge.s32 	%p21, %r21, %r43;
	or.pred  	%p22, %p21, %p20;
	or.pred  	%p23, %p22, %p3;
	@%p23 bra 	$L__BB0_9;
	ld.global.u32 	%r60, [%rd29+-4];
	mul.wide.s32 	%rd17, %r82, 4;
	add.s64 	%rd18, %rd1, %rd17;
	ld.global.u32 	%r61, [%rd18];
	mul.lo.s32 	%r62, %r61, %r60;
	cvt.rn.f32.s32 	%f22, %r62;
	add.f32 	%f26, %f26, %f22;
$L__BB0_9:
	add.s32 	%r22, %r21, 1;
	setp.ge.s32 	%p26, %r22, %r42;
	or.pred  	%p27, %p26, %p4;
	setp.ge.s32 	%p28, %r22, %r43;
	or.pred  	%p29, %p28, %p27;
	or.pred  	%p30, %p29, %p3;
	@%p30 bra 	$L__BB0_11;
	ld.global.u32 	%r64, [%rd29];
	mul.wide.s32 	%rd19, %r83, 4;
	add.s64 	%rd20, %rd1, %rd19;
	ld.global.u32 	%r65, [%rd20];
	mul.lo.s32 	%r66, %r65, %r64;
	cvt.rn.f32.s32 	%f23, %r66;
	add.f32 	%f26, %f26, %f23;
$L__BB0_11:
	shl.b32 	%r67, %r44, 2;
	add.s32 	%r83, %r83, %r67;
	add.s32 	%r82, %r82, %r67;
	add.s64 	%rd29, %rd29, 16;
	add.s32 	%r81, %r81, %r67;
	add.s32 	%r80, %r80, %r67;
	add.s32 	%r79, %r79, 4;
	add.s32 	%r84, %r22, 1;
	setp.ne.s32 	%p31, %r84, %r89;
	@%p31 bra 	$L__BB0_3;
$L__BB0_12:
	setp.eq.s32 	%p32, %r9, 0;
	@%p32 bra 	$L__BB0_17;
	mad.lo.s32 	%r88, %r89, %r44, %r6;
	add.s32 	%r87, %r89, %r8;
	neg.s32 	%r86, %r9;
$L__BB0_14:
	.pragma "nounroll";
	setp.ge.s32 	%p33, %r6, %r44;
	setp.ge.s32 	%p34, %r3, %r41;
	setp.ge.s32 	%p35, %r89, %r42;
	or.pred  	%p36, %p35, %p34;
	setp.ge.s32 	%p37, %r89, %r43;
	or.pred  	%p38, %p37, %p36;
	or.pred  	%p39, %p38, %p33;
	@%p39 bra 	$L__BB0_16;
	mul.wide.u32 	%rd21, %r87, 4;
	add.s64 	%rd22, %rd2, %rd21;
	ld.global.u32 	%r69, [%rd22];
	mul.wide.s32 	%rd23, %r88, 4;
	add.s64 	%rd24, %rd1, %rd23;
	ld.global.u32 	%r70, [%rd24];
	mul.lo.s32 	%r71, %r70, %r69;
	cvt.rn.f32.s32 	%f24, %r71;
	add.f32 	%f26, %f26, %f24;
$L__BB0_16:
	add.s32 	%r89, %r89, 1;
	add.s32 	%r88, %r88, %r44;
	add.s32 	%r87, %r87, 1;
	add.s32 	%r86, %r86, 1;
	setp.ne.s32 	%p40, %r86, 0;
	@%p40 bra 	$L__BB0_14;
$L__BB0_17:
	ld.param.u32 	%r78, [_Z13CUDA_MAT_MULTIiEvPT_S1_S1_iiiiii_param_7];
	setp.ge.s32 	%p41, %r3, %r78;
	setp.ge.s32 	%p42, %r6, %r46;
	or.pred  	%p43, %p41, %p42;
	@%p43 bra 	$L__BB0_19;
	ld.param.u64 	%rd28, [_Z13CUDA_MAT_MULTIiEvPT_S1_S1_iiiiii_param_2];
	cvt.rzi.s32.f32 	%r72, %f26;
	mov.u32 	%r73, %ntid.y;
	mad.lo.s32 	%r74, %r1, %r73, %r2;
	mov.u32 	%r75, %ntid.x;
	mad.lo.s32 	%r76, %r4, %r75, %r5;
	mad.lo.s32 	%r77, %r46, %r74, %r76;
	cvta.to.global.u64 	%rd25, %rd28;
	mul.wide.u32 	%rd26, %r77, 4;
	add.s64 	%rd27, %rd25, %rd26;
	st.global.u32 	[%rd27], %r72;
$L__BB0_19:
	ret;

}


// ===== COMPILED SASS (sm_100) =====

	.target	sm_100

	.elftype	@"ET_EXEC"


//--------------------- .note.nv.tkinfo           --------------------------
	.section	.note.nv.tkinfo,"",@"SHT_NOTE"
	.sectionflags	@"SHF_NOTE_NV_TKINFO"
	.tkinfo
        /*0018*/ 	.word	0x00000002
        /*0030*/ 	.string	""
        /*0030*/ 	.string	"ptxas"
        /*0030*/ 	.string	"Cuda compilation tools, release 13.0, V13.0.88"
        /*0030*/ 	.string	"Build cuda_13.0.r13.0/compiler.36424714_0"
        /*0030*/ 	.string	"-arch sm_100 -m 64 "



//--------------------- .note.nv.cuinfo           --------------------------
	.section	.note.nv.cuinfo,"",@"SHT_NOTE"
	.sectionflags	@"SHF_NOTE_NV_CUINFO"
        /*0018*/ 	.short	0x0002
        /*001a*/ 	.short	0x0064
        /*001c*/ 	.short	0x0082
	.zero		2


//--------------------- .nv.info                  --------------------------
	.section	.nv.info,"",@"SHT_CUDA_INFO"
	.align	4


	//----- nvinfo : EIATTR_REGCOUNT
	.align		4
        /*0000*/ 	.byte	0x04, 0x2f
        /*0002*/ 	.short	(.L_1 - .L_0)
	.align		4
.L_0:
        /*0004*/ 	.word	index@(_Z13CUDA_MAT_MULTIiEvPT_S1_S1_iiiiii)
        /*0008*/ 	.word	0x00000020


	//----- nvinfo : EIATTR_FRAME_SIZE
	.align		4
.L_1:
        /*000c*/ 	.byte	0x04, 0x11
        /*000e*/ 	.short	(.L_3 - .L_2)
	.align		4
.L_2:
        /*0010*/ 	.word	index@(_Z13CUDA_MAT_MULTIiEvPT_S1_S1_iiiiii)
        /*0014*/ 	.word	0x00000000


	//----- nvinfo : EIATTR_MIN_STACK_SIZE
	.align		4
.L_3:
        /*0018*/ 	.byte	0x04, 0x12
        /*001a*/ 	.short	(.L_5 - .L_4)
	.align		4
.L_4:
        /*001c*/ 	.word	index@(_Z13CUDA_MAT_MULTIiEvPT_S1_S1_iiiiii)
        /*0020*/ 	.word	0x00000000
.L_5:


//--------------------- .nv.compat                --------------------------
	.section	.nv.compat,"",@"SHT_CUDA_COMPAT_INFO"
	.align	4
        /*0000*/ 	.byte	0x02, 0x09, 0x00, 0x00, 0x02, 0x02, 0x01, 0x00, 0x02, 0x05, 0x05, 0x00, 0x03, 0x07, 0x01, 0x01
        /*0010*/ 	.byte	0x02, 0x03, 0x00, 0x00, 0x02, 0x06, 0x01, 0x00, 0x04, 0x0b, 0x08, 0x00, 0x09, 0x00, 0x00, 0x00
        /*0020*/ 	.byte	0x00, 0x00, 0x00, 0x00


//--------------------- .nv.info._Z13CUDA_MAT_MULTIiEvPT_S1_S1_iiiiii --------------------------
	.section	.nv.info._Z13CUDA_MAT_MULTIiEvPT_S1_S1_iiiiii,"",@"SHT_CUDA_INFO"
	.sectionflags	@""
	.align	4


	//----- nvinfo : EIATTR_CUDA_API_VERSION
	.align		4
        /*0000*/ 	.byte	0x04, 0x37
        /*0002*/ 	.short	(.L_7 - .L_6)
.L_6:
        /*0004*/ 	.word	0x00000082


	//----- nvinfo : EIATTR_KPARAM_INFO
	.align		4
.L_7:
        /*0008*/ 	.byte	0x04, 0x17
        /*000a*/ 	.short	(.L_9 - .L_8)
.L_8:
        /*000c*/ 	.word	0x00000000
        /*0010*/ 	.short	0x0008
        /*0012*/ 	.short	0x002c
        /*0014*/ 	.byte	0x00, 0xf0, 0x11, 0x00


	//----- nvinfo : EIATTR_KPARAM_INFO
	.align		4
.L_9:
        /*0018*/ 	.byte	0x04, 0x17
        /*001a*/ 	.short	(.L_11 - .L_10)
.L_10:
        /*001c*/ 	.word	0x00000000
        /*0020*/ 	.short	0x0007
        /*0022*/ 	.short	0x0028
        /*0024*/ 	.byte	0x00, 0xf0, 0x11, 0x00


	//----- nvinfo : EIATTR_KPARAM_INFO
	.align		4
.L_11:
        /*0028*/ 	.byte	0x04, 0x17
        /*002a*/ 	.short	(.L_13 - .L_12)
.L_12:
        /*002c*/ 	.word	0x00000000
        /*0030*/ 	.short	0x0006
        /*0032*/ 	.short	0x0024
        /*0034*/ 	.byte	0x00, 0xf0, 0x11, 0x00


	//----- nvinfo : EIATTR_KPARAM_INFO
	.align		4
.L_13:
        /*0038*/ 	.byte	0x04, 0x17
        /*003a*/ 	.short	(.L_15 - .L_14)
.L_14:
        /*003c*/ 	.word	0x00000000
        /*0040*/ 	.short	0x0005
        /*0042*/ 	.short	0x0020
        /*0044*/ 	.byte	0x00, 0xf0, 0x11, 0x00


	//----- nvinfo : EIATTR_KPARAM_INFO
	.align		4
.L_15:
        /*0048*/ 	.byte	0x04, 0x17
        /*004a*/ 	.short	(.L_17 - .L_16)
.L_16:
        /*004c*/ 	.word	0x00000000
        /*0050*/ 	.short	0x0004
        /*0052*/ 	.short	0x001c
        /*0054*/ 	.byte	0x00, 0xf0, 0x11, 0x00


	//----- nvinfo : EIATTR_KPARAM_INFO
	.align		4
.L_17:
        /*0058*/ 	.byte	0x04, 0x17
        /*005a*/ 	.short	(.L_19 - .L_18)
.L_18:
        /*005c*/ 	.word	0x00000000
        /*0060*/ 	.short	0x0003
        /*0062*/ 	.short	0x0018
        /*0064*/ 	.byte	0x00, 0xf0, 0x11, 0x00


	//----- nvinfo : EIATTR_KPARAM_INFO
	.align		4
.L_19:
        /*0068*/ 	.byte	0x04, 0x17
        /*006a*/ 	.short	(.L_21 - .L_20)
.L_20:
        /*006c*/ 	.word	0x00000000
        /*0070*/ 	.short	0x0002
        /*0072*/ 	.short	0x0010
        /*0074*/ 	.byte	0x00, 0xf5, 0x21, 0x00


	//----- nvinfo : EIATTR_KPARAM_INFO
	.align		4
.L_21:
        /*0078*/ 	.byte	0x04, 0x17
        /*007a*/ 	.short	(.L_23 - .L_22)
.L_22:
        /*007c*/ 	.word	0x00000000
        /*0080*/ 	.short	0x0001
        /*0082*/ 	.short	0x0008
        /*0084*/ 	.byte	0x00, 0xf5, 0x21, 0x00


	//----- nvinfo : EIATTR_KPARAM_INFO
	.align		4
.L_23:
        /*0088*/ 	.byte	0x04, 0x17
        /*008a*/ 	.short	(.L_25 - .L_24)
.L_24:
        /*008c*/ 	.word	0x00000000
        /*0090*/ 	.short	0x0000
        /*0092*/ 	.short	0x0000
        /*0094*/ 	.byte	0x00, 0xf5, 0x21, 0x00


	//----- nvinfo : EIATTR_SPARSE_MMA_MASK
	.align		4
.L_25:
        /*0098*/ 	.byte	0x03, 0x50
        /*009a*/ 	.short	0x0000


	//----- nvinfo : EIATTR_MAXREG_COUNT
	.align		4
        /*009c*/ 	.byte	0x03, 0x1b
        /*009e*/ 	.short	0x00ff


	//----- nvinfo : EIATTR_MERCURY_ISA_VERSION
	.align		4
        /*00a0*/ 	.byte	0x03, 0x5f
        /*00a2*/ 	.short	0x0101


	//----- nvinfo : EIATTR_VRC_CTA_INIT_COUNT
	.align		4
        /*00a4*/ 	.byte	0x02, 0x4a
	.zero		1
	.zero		1


	//----- nvinfo : EIATTR_EXIT_INSTR_OFFSETS
	.align		4
        /*00a8*/ 	.byte	0x04, 0x1c
        /*00aa*/ 	.short	(.L_27 - .L_26)


	//   ....[0]....
.L_26:
        /*00ac*/ 	.word	0x000007b0


	//   ....[1]....
        /*00b0*/ 	.word	0x00000850


	//----- nvinfo : EIATTR_CBANK_PARAM_SIZE
	.align		4
.L_27:
        /*00b4*/ 	.byte	0x03, 0x19
        /*00b6*/ 	.short	0x0030


	//----- nvinfo : EIATTR_PARAM_CBANK
	.align		4
        /*00b8*/ 	.byte	0x04, 0x0a
        /*00ba*/ 	.short	(.L_29 - .L_28)
	.align		4
.L_28:
        /*00bc*/ 	.word	index@(.nv.constant0._Z13CUDA_MAT_MULTIiEvPT_S1_S1_iiiiii)
        /*00c0*/ 	.short	0x0380
        /*00c2*/ 	.short	0x0030


	//----- nvinfo : EIATTR_SW_WAR
	.align		4
.L_29:
        /*00c4*/ 	.byte	0x04, 0x36
        /*00c6*/ 	.short	(.L_31 - .L_30)
.L_30:
        /*00c8*/ 	.word	0x00000008
.L_31:


//--------------------- .nv.callgraph             --------------------------
	.section	.nv.callgraph,"",@"SHT_CUDA_CALLGRAPH"
	.align	4
	.sectionentsize	8
	.align		4
        /*0000*/ 	.word	0x00000000
	.align		4
        /*0004*/ 	.word	0xffffffff
	.align		4
        /*0008*/ 	.word	0x00000000
	.align		4
        /*000c*/ 	.word	0xfffffffe
	.align		4
        /*0010*/ 	.word	0x00000000
	.align		4
        /*0014*/ 	.word	0xfffffffd
	.align		4
        /*0018*/ 	.word	0x00000000
	.align		4
        /*001c*/ 	.word	0xfffffffc


//--------------------- .text._Z13CUDA_MAT_MULTIiEvPT_S1_S1_iiiiii --------------------------
	.section	.text._Z13CUDA_MAT_MULTIiEvPT_S1_S1_iiiiii,"ax",@progbits
	.align	128
        .global         _Z13CUDA_MAT_MULTIiEvPT_S1_S1_iiiiii
        .type           _Z13CUDA_MAT_MULTIiEvPT_S1_S1_iiiiii,@function
        .size           _Z13CUDA_MAT_MULTIiEvPT_S1_S1_iiiiii,(.L_x_5 - _Z13CUDA_MAT_MULTIiEvPT_S1_S1_iiiiii)
        .other          _Z13CUDA_MAT_MULTIiEvPT_S1_S1_iiiiii,@"STO_CUDA_ENTRY STV_DEFAULT"
_Z13CUDA_MAT_MULTIiEvPT_S1_S1_iiiiii:
.text._Z13CUDA_MAT_MULTIiEvPT_S1_S1_iiiiii:
[----:B------:R-:W-:Y:S01]  /*0000*/  LDC R1, c[0x0][0x37c] ;  /* 0x0000df00ff017b82 */ /* 0x000fe20000000800 */
[----:B------:R-:W0:Y:S01]  /*0010*/  S2R R0, SR_TID.Y ;  /* 0x0000000000007919 */ /* 0x000e220000002200 */
[----:B------:R-:W1:Y:S06]  /*0020*/  LDCU UR7, c[0x0][0x39c] ;  /* 0x00007380ff0777ac */ /* 0x000e6c0008000800 */
[----:B------:R-:W0:Y:S01]  /*0030*/  S2UR UR12, SR_CTAID.Y ;  /* 0x00000000000c79c3 */ /* 0x000e220000002600 */
[----:B------:R-:W-:Y:S01]  /*0040*/  IMAD.MOV.U32 R3, RZ, RZ, RZ ;  /* 0x000000ffff037224 */ /* 0x000fe200078e00ff */
[----:B------:R-:W2:Y:S01]  /*0050*/  S2R R2, SR_TID.X ;  /* 0x0000000000027919 */ /* 0x000ea20000002100 */
[----:B------:R-:W3:Y:S05]  /*0060*/  LDCU.64 UR10, c[0x0][0x358] ;  /* 0x00006b00ff0a77ac */ /* 0x000eea0008000a00 */
[----:B------:R-:W2:Y:S01]  /*0070*/  S2UR UR13, SR_CTAID.X ;  /* 0x00000000000d79c3 */ /* 0x000ea20000002500 */
[----:B-1----:R-:W-:Y:S01]  /*0080*/  UISETP.GE.AND UP0, UPT, UR7, 0x2, UPT ;  /* 0x000000020700788c */ /* 0x002fe2000bf06270 */
[----:B0-----:R-:W-:Y:S01]  /*0090*/  IADD3 R4, PT, PT, R0, UR12, RZ ;  /* 0x0000000c00047c10 */ /* 0x001fe2000fffe0ff */
[----:B--2---:R-:W-:-:S07]  /*00a0*/  VIADD R6, R2, UR13 ;  /* 0x0000000d02067c36 */ /* 0x004fce0008000000 */
[----:B---3--:R-:W-:Y:S05]  /*00b0*/  BRA.U !UP0, `(.L_x_0) ;  /* 0x0000000508b07547 */ /* 0x008fea000b800000 */
[----:B------:R-:W-:Y:S01]  /*00c0*/  UIADD3 UR4, UPT, UPT, UR7, -0x2, URZ ;  /* 0xfffffffe07047890 */ /* 0x000fe2000fffe0ff */
[----:B------:R-:W-:Y:S01]  /*00d0*/  HFMA2 R3, -RZ, RZ, 0, 0 ;  /* 0x00000000ff037431 */ /* 0x000fe200000001ff */
[----:B------:R-:W-:Y:S02]  /*00e0*/  UIADD3 UR5, UPT, UPT, UR7, -0x1, URZ ;  /* 0xffffffff07057890 */ /* 0x000fe4000fffe0ff */
[----:B------:R-:W-:Y:S01]  /*00f0*/  IMAD R5, R4, UR7, RZ ;  /* 0x0000000704057c24 */ /* 0x000fe2000f8e02ff */
[----:B------:R-:W-:Y:S02]  /*0100*/  UISETP.GE.U32.AND UP1, UPT, UR4, 0x3, UPT ;  /* 0x000000030400788c */ /* 0x000fe4000bf26070 */
[----:B------:R-:W-:Y:S01]  /*0110*/  ULOP3.LUT UR6, UR5, 0x3, URZ, 0xc0, !UPT ;  /* 0x0000000305067892 */ /* 0x000fe2000f8ec0ff */
[----:B------:R-:W-:-:S03]  /*0120*/  UMOV UR4, URZ ;  /* 0x000000ff00047c82 */ /* 0x000fc60008000000 */
[----:B------:R-:W-:-:S03]  /*0130*/  UISETP.NE.AND UP0, UPT, UR6, URZ, UPT ;  /* 0x000000ff0600728c */ /* 0x000fc6000bf05270 */
[----:B------:R-:W-:Y:S08]  /*0140*/  BRA.U !UP1, `(.L_x_1) ;  /* 0x0000000509207547 */ /* 0x000ff0000b800000 */
[----:B------:R-:W0:Y:S01]  /*0150*/  LDC.64 R8, c[0x0][0x380] ;  /* 0x0000e000ff087b82 */ /* 0x000e220000000a00 */
[----:B------:R-:W1:Y:S01]  /*0160*/  LDCU UR7, c[0x0][0x398] ;  /* 0x00007300ff0777ac */ /* 0x000e620008000800 */
[----:B------:R-:W-:Y:S01]  /*0170*/  MOV R3, RZ ;  /* 0x000000ff00037202 */ /* 0x000fe20000000f00 */
[----:B------:R-:W-:Y:S01]  /*0180*/  IMAD.MOV.U32 R25, RZ, RZ, R5 ;  /* 0x000000ffff197224 */ /* 0x000fe200078e0005 */
[----:B------:R-:W-:-:S04]  /*0190*/  ULOP3.LUT UR4, UR5, 0xfffffffc, URZ, 0xc0, !UPT ;  /* 0xfffffffc05047892 */ /* 0x000fc8000f8ec0ff */
[----:B------:R-:W2:Y:S01]  /*01a0*/  LDC R13, c[0x0][0x3a4] ;  /* 0x0000e900ff0d7b82 */ /* 0x000ea20000000800 */
[----:B------:R-:W-:-:S07]  /*01b0*/  UMOV UR5, URZ ;  /* 0x000000ff00057c82 */ /* 0x000fce0008000000 */
[----:B------:R-:W3:Y:S01]  /*01c0*/  LDC R7, c[0x0][0x39c] ;  /* 0x0000e700ff077b82 */ /* 0x000ee20000000800 */
[----:B-1----:R-:W-:-:S07]  /*01d0*/  ISETP.GE.AND P4, PT, R4, UR7, PT ;  /* 0x0000000704007c0c */ /* 0x002fce000bf86270 */
[----:B------:R-:W1:Y:S01]  /*01e0*/  LDC.64 R10, c[0x0][0x3a0] ;  /* 0x0000e800ff0a7b82 */ /* 0x000e620000000a00 */
[----:B0-----:R-:W-:-:S03]  /*01f0*/  IMAD.WIDE.U32 R8, R5, 0x4, R8 ;  /* 0x0000000405087825 */ /* 0x001fc600078e0008 */
[----:B------:R-:W-:Y:S02]  /*0200*/  IADD3 R26, P0, PT, R8, 0xc, RZ ;  /* 0x0000000c081a7810 */ /* 0x000fe40007f1e0ff */
[----:B------:R-:W-:Y:S01]  /*0210*/  MOV R8, R6 ;  /* 0x0000000600087202 */ /* 0x000fe20000000f00 */
[C-C-:B--2---:R-:W-:Y:S02]  /*0220*/  IMAD R23, R13.reuse, 0x3, R6.reuse ;  /* 0x000000030d177824 */ /* 0x144fe400078e0206 */
[----:B------:R-:W-:Y:S01]  /*0230*/  IMAD.X R27, RZ, RZ, R9, P0 ;  /* 0x000000ffff1b7224 */ /* 0x000fe200000e0609 */
[----:B------:R-:W-:Y:S01]  /*0240*/  IADD3 R9, PT, PT, R6, R13, RZ ;  /* 0x0000000d06097210 */ /* 0x000fe20007ffe0ff */
[----:B------:R-:W-:-:S07]  /*0250*/  IMAD R22, R13, 0x2, R6 ;  /* 0x000000020d167824 */ /* 0x000fce00078e0206 */
.L_x_2:
[----:B------:R-:W-:Y:S01]  /*0260*/  UIADD3 UR7, UPT, UPT, UR5, 0x1, URZ ;  /* 0x0000000105077890 */ /* 0x000fe2000fffe0ff */
[----:B------:R-:W0:Y:S01]  /*0270*/  LDC.64 R20, c[0x0][0x380] ;  /* 0x0000e000ff147b82 */ /* 0x000e220000000a00 */
[----:B------:R-:W-:Y:S02]  /*0280*/  UIADD3 UR8, UPT, UPT, UR5, 0x2, URZ ;  /* 0x0000000205087890 */ /* 0x000fe4000fffe0ff */
[C---:B---3--:R-:W-:Y:S01]  /*0290*/  ISETP.LE.OR P3, PT, R7.reuse, UR5, P4 ;  /* 0x0000000507007c0c */ /* 0x048fe2000a763670 */
[----:B------:R-:W-:Y:S01]  /*02a0*/  UIADD3 UR9, UPT, UPT, UR5, 0x3, URZ ;  /* 0x0000000305097890 */ /* 0x000fe2000fffe0ff */
[C---:B------:R-:W-:Y:S02]  /*02b0*/  ISETP.LE.OR P0, PT, R7.reuse, UR7, P4 ;  /* 0x0000000707007c0c */ /* 0x040fe4000a703670 */
[----:B------:R-:W-:Y:S01]  /*02c0*/  ISETP.LE.OR P1, PT, R7, UR8, P4 ;  /* 0x0000000807007c0c */ /* 0x000fe2000a723670 */
[----:B------:R-:W2:Y:S01]  /*02d0*/  LDC.64 R18, c[0x0][0x388] ;  /* 0x0000e200ff127b82 */ /* 0x000ea20000000a00 */
[----:B-1----:R-:W-:-:S02]  /*02e0*/  ISETP.LE.OR P0, PT, R10, UR7, P0 ;  /* 0x000000070a007c0c */ /* 0x002fc40008703670 */
[----:B------:R-:W-:Y:S02]  /*02f0*/  ISETP.LE.OR P1, PT, R10, UR8, P1 ;  /* 0x000000080a007c0c */ /* 0x000fe40008f23670 */
[CC--:B------:R-:W-:Y:S02]  /*0300*/  ISETP.GE.OR P2, PT, R6.reuse, R11.reuse, P0 ;  /* 0x0000000b0600720c */ /* 0x0c0fe40000746670 */
[----:B------:R-:W-:Y:S02]  /*0310*/  ISETP.LE.OR P0, PT, R7, UR9, P4 ;  /* 0x0000000907007c0c */ /* 0x000fe4000a703670 */
[----:B------:R-:W-:Y:S02]  /*0320*/  ISETP.GE.OR P1, PT, R6, R11, P1 ;  /* 0x0000000b0600720c */ /* 0x000fe40000f26670 */
[C---:B------:R-:W-:Y:S02]  /*0330*/  ISETP.LE.OR P0, PT, R10.reuse, UR9, P0 ;  /* 0x000000090a007c0c */ /* 0x040fe40008703670 */
[----:B------:R-:W-:-:S02]  /*0340*/  ISETP.LE.OR P3, PT, R10, UR5, P3 ;  /* 0x000000050a007c0c */ /* 0x000fc40009f63670 */
[CC--:B------:R-:W-:Y:S02]  /*0350*/  ISETP.GE.OR P0, PT, R6.reuse, R11.reuse, P0 ;  /* 0x0000000b0600720c */ /* 0x0c0fe40000706670 */
[----:B------:R-:W-:Y:S01]  /*0360*/  ISETP.GE.OR P3, PT, R6, R11, P3 ;  /* 0x0000000b0600720c */ /* 0x000fe20001f66670 */
[----:B------:R-:W1:Y:S01]  /*0370*/  @!P2 LDC.64 R16, c[0x0][0x388] ;  /* 0x0000e200ff10ab82 */ /* 0x000e620000000a00 */
[----:B------:R-:W3:Y:S04]  /*0380*/  @!P2 LDG.E R29, desc[UR10][R26.64+-0x8] ;  /* 0xfffff80a1a1da981 */ /* 0x000ee8000c1e1900 */
[----:B------:R-:W4:Y:S03]  /*0390*/  @!P1 LDG.E R24, desc[UR10][R26.64+-0x4] ;  /* 0xfffffc0a1a189981 */ /* 0x000f26000c1e1900 */
[----:B------:R-:W5:Y:S02]  /*03a0*/  @!P1 LDC.64 R12, c[0x0][0x388] ;  /* 0x0000e200ff0c9b82 */ /* 0x000f640000000a00 */
[----:B------:R-:W4:Y:S02]  /*03b0*/  @!P0 LDG.E R28, desc[UR10][R26.64] ;  /* 0x0000000a1a1c8981 */ /* 0x000f24000c1e1900 */
[----:B0-----:R-:W-:-:S04]  /*03c0*/  @!P3 IMAD.WIDE.U32 R20, R25, 0x4, R20 ;  /* 0x000000041914b825 */ /* 0x001fc800078e0014 */
[----:B------:R-:W0:Y:S01]  /*03d0*/  @!P0 LDC.64 R14, c[0x0][0x388] ;  /* 0x0000e200ff0e8b82 */ /* 0x000e220000000a00 */
[----:B--2---:R-:W-:Y:S01]  /*03e0*/  @!P3 IMAD.WIDE R18, R8, 0x4, R18 ;  /* 0x000000040812b825 */ /* 0x004fe200078e0212 */
[----:B------:R-:W2:Y:S05]  /*03f0*/  @!P3 LDG.E R20, desc[UR10][R20.64] ;  /* 0x0000000a1414b981 */ /* 0x000eaa000c1e1900 */
[----:B------:R-:W2:Y:S01]  /*0400*/  @!P3 LDG.E R19, desc[UR10][R18.64] ;  /* 0x0000000a1213b981 */ /* 0x000ea2000c1e1900 */
[----:B-1----:R-:W-:-:S06]  /*0410*/  @!P2 IMAD.WIDE R16, R9, 0x4, R16 ;  /* 0x000000040910a825 */ /* 0x002fcc00078e0210 */
[----:B------:R-:W3:Y:S01]  /*0420*/  @!P2 LDG.E R16, desc[UR10][R16.64] ;  /* 0x0000000a1010a981 */ /* 0x000ee2000c1e1900 */
[----:B-----5:R-:W-:-:S06]  /*0430*/  @!P1 IMAD.WIDE R12, R22, 0x4, R12 ;  /* 0x00000004160c9825 */ /* 0x020fcc00078e020c */
[----:B------:R-:W4:Y:S01]  /*0440*/  @!P1 LDG.E R13, desc[UR10][R12.64] ;  /* 0x0000000a0c0d9981 */ /* 0x000f22000c1e1900 */
[----:B0-----:R-:W-:-:S06]  /*0450*/  @!P0 IMAD.WIDE R14, R23, 0x4, R14 ;  /* 0x00000004170e8825 */ /* 0x001fcc00078e020e */
[----:B------:R-:W5:Y:S01]  /*0460*/  @!P0 LDG.E R15, desc[UR10][R14.64] ;  /* 0x0000000a0e0f8981 */ /* 0x000f62000c1e1900 */
[----:B------:R-:W-:-:S04]  /*0470*/  UIADD3 UR5, UPT, UPT, UR5, 0x4, URZ ;  /* 0x0000000405057890 */ /* 0x000fc8000fffe0ff */
[----:B------:R-:W-:Y:S01]  /*0480*/  UISETP.NE.AND UP1, UPT, UR5, UR4, UPT ;  /* 0x000000040500728c */ /* 0x000fe2000bf25270 */
[----:B------:R-:W-:Y:S01]  /*0490*/  IADD3 R25, PT, PT, R25, 0x4, RZ ;  /* 0x0000000419197810 */ /* 0x000fe20007ffe0ff */
[C---:B------:R-:W-:Y:S01]  /*04a0*/  IMAD R8, R11.reuse, 0x4, R8 ;  /* 0x000000040b087824 */ /* 0x040fe200078e0208 */
[C---:B------:R-:W-:Y:S01]  /*04b0*/  LEA R9, R11.reuse, R9, 0x2 ;  /* 0x000000090b097211 */ /* 0x040fe200078e10ff */
[C---:B------:R-:W-:Y:S01]  /*04c0*/  IMAD R22, R11.reuse, 0x4, R22 ;  /* 0x000000040b167824 */ /* 0x040fe200078e0216 */
[----:B------:R-:W-:Y:S01]  /*04d0*/  LEA R23, R11, R23, 0x2 ;  /* 0x000000170b177211 */ /* 0x000fe200078e10ff */
[----:B--2---:R-:W-:-:S05]  /*04e0*/  @!P3 IMAD R20, R20, R19, RZ ;  /* 0x000000131414b224 */ /* 0x004fca00078e02ff */
[----:B------:R-:W-:Y:S01]  /*04f0*/  @!P3 I2FP.F32.S32 R20, R20 ;  /* 0x000000140014b245 */ /* 0x000fe20000201400 */
[----:B---3--:R-:W-:-:S04]  /*0500*/  @!P2 IMAD R29, R29, R16, RZ ;  /* 0x000000101d1da224 */ /* 0x008fc800078e02ff */
[----:B------:R-:W-:Y:S01]  /*0510*/  @!P3 FADD R3, R3, R20 ;  /* 0x000000140303b221 */ /* 0x000fe20000000000 */
[----:B------:R-:W-:Y:S01]  /*0520*/  @!P2 I2FP.F32.S32 R16, R29 ;  /* 0x0000001d0010a245 */ /* 0x000fe20000201400 */
[----:B----4-:R-:W-:-:S04]  /*0530*/  @!P1 IMAD R24, R24, R13, RZ ;  /* 0x0000000d18189224 */ /* 0x010fc800078e02ff */
[----:B------:R-:W-:Y:S01]  /*0540*/  @!P2 FADD R3, R3, R16 ;  /* 0x000000100303a221 */ /* 0x000fe20000000000 */
[----:B------:R-:W-:Y:S01]  /*0550*/  @!P1 I2FP.F32.S32 R24, R24 ;  /* 0x0000001800189245 */ /* 0x000fe20000201400 */
[----:B-----5:R-:W-:Y:S01]  /*0560*/  @!P0 IMAD R28, R28, R15, RZ ;  /* 0x0000000f1c1c8224 */ /* 0x020fe200078e02ff */
[----:B------:R-:W-:-:S03]  /*0570*/  IADD3 R26, P2, PT, R26, 0x10, RZ ;  /* 0x000000101a1a7810 */ /* 0x000fc60007f5e0ff */
[----:B------:R-:W-:Y:S01]  /*0580*/  @!P1 FADD R3, R3, R24 ;  /* 0x0000001803039221 */ /* 0x000fe20000000000 */
[----:B------:R-:W-:Y:S01]  /*0590*/  @!P0 I2FP.F32.S32 R28, R28 ;  /* 0x0000001c001c8245 */ /* 0x000fe20000201400 */
[----:B------:R-:W-:-:S04]  /*05a0*/  IMAD.X R27, RZ, RZ, R27, P2 ;  /* 0x000000ffff1b7224 */ /* 0x000fc800010e061b */
[----:B------:R-:W-:Y:S01]  /*05b0*/  @!P0 FADD R3, R3, R28 ;  /* 0x0000001c03038221 */ /* 0x000fe20000000000 */
[----:B------:R-:W-:Y:S06]  /*05c0*/  BRA.U UP1, `(.L_x_2) ;  /* 0xfffffffd01247547 */ /* 0x000fec000b83ffff */
.L_x_1:
[----:B------:R-:W-:Y:S05]  /*05d0*/  BRA.U !UP0, `(.L_x_0) ;  /* 0x0000000108687547 */ /* 0x000fea000b800000 */
[----:B------:R-:W0:Y:S01]  /*05e0*/  LDC R9, c[0x0][0x3a4] ;  /* 0x0000e900ff097b82 */ /* 0x000e220000000800 */
[----:B------:R-:W1:Y:S01]  /*05f0*/  LDCU UR5, c[0x0][0x398] ;  /* 0x00007300ff0577ac */ /* 0x000e620008000800 */
[----:B------:R-:W-:Y:S01]  /*0600*/  VIADD R7, R5, UR4 ;  /* 0x0000000405077c36 */ /* 0x000fe20008000000 */
[----:B------:R-:W-:-:S05]  /*0610*/  UIADD3 UR6, UPT, UPT, -UR6, URZ, URZ ;  /* 0x000000ff06067290 */ /* 0x000fca000fffe1ff */
[----:B------:R-:W2:Y:S08]  /*0620*/  LDC R15, c[0x0][0x39c] ;  /* 0x0000e700ff0f7b82 */ /* 0x000eb00000000800 */
[----:B------:R-:W3:Y:S01]  /*0630*/  LDC.64 R12, c[0x0][0x3a0] ;  /* 0x0000e800ff0c7b82 */ /* 0x000ee20000000a00 */
[----:B-1----:R-:W-:Y:S01]  /*0640*/  ISETP.GE.AND P1, PT, R4, UR5, PT ;  /* 0x0000000504007c0c */ /* 0x002fe2000bf26270 */
[----:B0-----:R-:W-:-:S12]  /*0650*/  IMAD R5, R9, UR4, R6 ;  /* 0x0000000409057c24 */ /* 0x001fd8000f8e0206 */
.L_x_3:
[----:B------:R-:W0:Y:S01]  /*0660*/  LDC.64 R8, c[0x0][0x380] ;  /* 0x0000e000ff087b82 */ /* 0x000e220000000a00 */
[----:B--2---:R-:W-:-:S04]  /*0670*/  ISETP.LE.OR P0, PT, R15, UR4, P1 ;  /* 0x000000040f007c0c */ /* 0x004fc80008f03670 */
[----:B---3--:R-:W-:-:S03]  /*0680*/  ISETP.LE.OR P0, PT, R12, UR4, P0 ;  /* 0x000000040c007c0c */ /* 0x008fc60008703670 */
[----:B------:R-:W1:Y:S01]  /*0690*/  LDC.64 R10, c[0x0][0x388] ;  /* 0x0000e200ff0a7b82 */ /* 0x000e620000000a00 */
[----:B------:R-:W-:-:S13]  /*06a0*/  ISETP.GE.OR P0, PT, R6, R13, P0 ;  /* 0x0000000d0600720c */ /* 0x000fda0000706670 */
[----:B0-----:R-:W-:-:S06]  /*06b0*/  @!P0 IMAD.WIDE.U32 R8, R7, 0x4, R8 ;  /* 0x0000000407088825 */ /* 0x001fcc00078e0008 */
[----:B------:R-:W2:Y:S01]  /*06c0*/  @!P0 LDG.E R8, desc[UR10][R8.64] ;  /* 0x0000000a08088981 */ /* 0x000ea2000c1e1900 */
[----:B-1----:R-:W-:-:S06]  /*06d0*/  @!P0 IMAD.WIDE R10, R5, 0x4, R10 ;  /* 0x00000004050a8825 */ /* 0x002fcc00078e020a */
[----:B------:R-:W2:Y:S01]  /*06e0*/  @!P0 LDG.E R11, desc[UR10][R10.64] ;  /* 0x0000000a0a0b8981 */ /* 0x000ea2000c1e1900 */
[----:B------:R-:W-:-:S04]  /*06f0*/  UIADD3 UR6, UPT, UPT, UR6, 0x1, URZ ;  /* 0x0000000106067890 */ /* 0x000fc8000fffe0ff */
[----:B------:R-:W-:Y:S01]  /*0700*/  UISETP.NE.AND UP0, UPT, UR6, URZ, UPT ;  /* 0x000000ff0600728c */ /* 0x000fe2000bf05270 */
[----:B------:R-:W-:Y:S01]  /*0710*/  IADD3 R7, PT, PT, R7, 0x1, RZ ;  /* 0x0000000107077810 */ /* 0x000fe20007ffe0ff */
[----:B------:R-:W-:Y:S01]  /*0720*/  IMAD.IADD R5, R5, 0x1, R13 ;  /* 0x0000000105057824 */ /* 0x000fe200078e020d */
[----:B------:R-:W-:Y:S01]  /*0730*/  UIADD3 UR4, UPT, UPT, UR4, 0x1, URZ ;  /* 0x0000000104047890 */ /* 0x000fe2000fffe0ff */
[----:B--2---:R-:W-:-:S05]  /*0740*/  @!P0 IMAD R14, R8, R11, RZ ;  /* 0x0000000b080e8224 */ /* 0x004fca00078e02ff */
[----:B------:R-:W-:-:S05]  /*0750*/  @!P0 I2FP.F32.S32 R14, R14 ;  /* 0x0000000e000e8245 */ /* 0x000fca0000201400 */
[----:B------:R-:W-:Y:S01]  /*0760*/  @!P0 FADD R3, R3, R14 ;  /* 0x0000000e03038221 */ /* 0x000fe20000000000 */
[----:B------:R-:W-:Y:S06]  /*0770*/  BRA.U UP0, `(.L_x_3) ;  /* 0xfffffffd00b87547 */ /* 0x000fec000b83ffff */
.L_x_0:
[----:B------:R-:W0:Y:S02]  /*0780*/  LDCU.64 UR4, c[0x0][0x3a8] ;  /* 0x00007500ff0477ac */ /* 0x000e240008000a00 */
[----:B0-----:R-:W-:-:S04]  /*0790*/  ISETP.GE.AND P0, PT, R6, UR5, PT ;  /* 0x0000000506007c0c */ /* 0x001fc8000bf06270 */
[----:B------:R-:W-:-:S13]  /*07a0*/  ISETP.GE.OR P0, PT, R4, UR4, P0 ;  /* 0x0000000404007c0c */ /* 0x000fda0008706670 */
[----:B------:R-:W-:Y:S05]  /*07b0*/  @P0 EXIT ;  /* 0x000000000000094d */ /* 0x000fea0003800000 */
[----:B------:R-:W0:Y:S01]  /*07c0*/  LDC R7, c[0x0][0x364] ;  /* 0x0000d900ff077b82 */ /* 0x000e220000000800 */
[----:B------:R-:W1:Y:S07]  /*07d0*/  F2I.TRUNC.NTZ R3, R3 ;  /* 0x0000000300037305 */ /* 0x000e6e000020f100 */
[----:B------:R-:W2:Y:S08]  /*07e0*/  LDC R9, c[0x0][0x360] ;  /* 0x0000d800ff097b82 */ /* 0x000eb00000000800 */
[----:B------:R-:W3:Y:S01]  /*07f0*/  LDC.64 R4, c[0x0][0x390] ;  /* 0x0000e400ff047b82 */ /* 0x000ee20000000a00 */
[----:B0-----:R-:W-:-:S02]  /*0800*/  IMAD R0, R7, UR12, R0 ;  /* 0x0000000c07007c24 */ /* 0x001fc4000f8e0200 */
[----:B--2---:R-:W-:-:S04]  /*0810*/  IMAD R7, R9, UR13, R2 ;  /* 0x0000000d09077c24 */ /* 0x004fc8000f8e0202 */
[----:B------:R-:W-:-:S04]  /*0820*/  IMAD R7, R0, UR5, R7 ;  /* 0x0000000500077c24 */ /* 0x000fc8000f8e0207 */
[----:B---3--:R-:W-:-:S05]  /*0830*/  IMAD.WIDE.U32 R4, R7, 0x4, R4 ;  /* 0x0000000407047825 */ /* 0x008fca00078e0004 */
[----:B-1----:R-:W-:Y:S01]  /*0840*/  STG.E desc[UR10][R4.64], R3 ;  /* 0x0000000304007986 */ /* 0x002fe2000c10190a */
[----:B------:R-:W-:Y:S05]  /*0850*/  EXIT ;  /* 0x000000000000794d */ /* 0x000fea0003800000 */
.L_x_4:
[----:B------:R-:W-:-:S00]  /*0860*/  BRA `(.L_x_4) ;  /* 0xfffffffc00fc7947 */ /* 0x000fc0000383ffff */
[----:B------:R-:W-:-:S00]  /*0870*/  NOP ;  /* 0x0000000000007918 */ /* 0x000fc00000000000 */
        /* <DEDUP_REMOVED lines=8> */
.L_x_5:


//--------------------- .nv.shared.reserved.0     --------------------------
	.section	.nv.shared.reserved.0,"aw",@nobits
	.weak		__nv_reservedSMEM_offset_0_alias
	.size		__nv_reservedSMEM_offset_0_alias, 0, 64
	.other		__nv_reservedSMEM_offset_0_alias,@"STO_CUDA_RESERVED_SHARED STV_DEFAULT"
__nv_reservedSMEM_offset_0_alias:
	.zero		0
	.zero		64


//--------------------- .nv.constant0._Z13CUDA_MAT_MULTIiEvPT_S1_S1_iiiiii --------------------------
	.section	.nv.constant0._Z13CUDA_MAT_MULTIiEvPT_S1_S1_iiiiii,"a",@progbits
	.sectionflags	@""
	.align	4
.nv.constant0._Z13CUDA_MAT_MULTIiEvPT_S1_S1_iiiiii:
	.zero		944


//--------------------- SYMBOLS --------------------------

	.type		.nv.reservedSmem.offset0,@object
	.size		.nv.reservedSmem.offset0,0x4
